//
// Generated by NVIDIA NVVM Compiler
//
// Compiler Build ID: CL-36424714
// Cuda compilation tools, release 13.0, V13.0.88
// Based on NVVM 20.0.0
//

.version 9.0
.target sm_100
.address_size 64

	// .globl	_Z20cross_correlation_2dPfS_
.const .align 4 .b8 kernel[256];

.visible .entry _Z20cross_correlation_2dPfS_(
	.param .u64 .ptr .align 1 _Z20cross_correlation_2dPfS__param_0,
	.param .u64 .ptr .align 1 _Z20cross_correlation_2dPfS__param_1
)
{
	.reg .pred 	%p<5>;
	.reg .b32 	%r<36>;
	.reg .b32 	%f<52>;
	.reg .b64 	%rd<14>;

	ld.param.u64 	%rd4, [_Z20cross_correlation_2dPfS__param_0];
	ld.param.u64 	%rd5, [_Z20cross_correlation_2dPfS__param_1];
	mov.u32 	%r8, %ctaid.x;
	mov.u32 	%r9, %ntid.x;
	mov.u32 	%r10, %tid.x;
	mad.lo.s32 	%r1, %r8, %r9, %r10;
	mov.u32 	%r11, %ctaid.y;
	mov.u32 	%r12, %ntid.y;
	mov.u32 	%r13, %tid.y;
	mad.lo.s32 	%r14, %r11, %r12, %r13;
	setp.gt.s32 	%p1, %r1, 248;
	setp.gt.u32 	%p2, %r14, 248;
	or.pred  	%p3, %p1, %p2;
	@%p3 bra 	$L__BB0_4;
	shl.b32 	%r16, %r14, 8;
	add.s32 	%r34, %r1, %r16;
	mov.u64 	%rd7, kernel;
	add.s64 	%rd13, %rd7, 32;
	cvta.to.global.u64 	%rd1, %rd4;
	mov.f32 	%f51, 0f00000000;
	mov.b32 	%r35, 0;
$L__BB0_2:
	mul.wide.s32 	%rd8, %r34, 4;
	add.s64 	%rd9, %rd1, %rd8;
	ld.global.f32 	%f4, [%rd9];
	ld.const.u32 	%r17, [%rd13+-32];
	cvt.rn.f32.s32 	%f5, %r17;
	fma.rn.f32 	%f6, %f4, %f5, %f51;
	ld.global.f32 	%f7, [%rd9+4];
	ld.const.u32 	%r18, [%rd13+-28];
	cvt.rn.f32.s32 	%f8, %r18;
	fma.rn.f32 	%f9, %f7, %f8, %f6;
	ld.global.f32 	%f10, [%rd9+8];
	ld.const.u32 	%r19, [%rd13+-24];
	cvt.rn.f32.s32 	%f11, %r19;
	fma.rn.f32 	%f12, %f10, %f11, %f9;
	ld.global.f32 	%f13, [%rd9+12];
	ld.const.u32 	%r20, [%rd13+-20];
	cvt.rn.f32.s32 	%f14, %r20;
	fma.rn.f32 	%f15, %f13, %f14, %f12;
	ld.global.f32 	%f16, [%rd9+16];
	ld.const.u32 	%r21, [%rd13+-16];
	cvt.rn.f32.s32 	%f17, %r21;
	fma.rn.f32 	%f18, %f16, %f17, %f15;
	ld.global.f32 	%f19, [%rd9+20];
	ld.const.u32 	%r22, [%rd13+-12];
	cvt.rn.f32.s32 	%f20, %r22;
	fma.rn.f32 	%f21, %f19, %f20, %f18;
	ld.global.f32 	%f22, [%rd9+24];
	ld.const.u32 	%r23, [%rd13+-8];
	cvt.rn.f32.s32 	%f23, %r23;
	fma.rn.f32 	%f24, %f22, %f23, %f21;
	ld.global.f32 	%f25, [%rd9+28];
	ld.const.u32 	%r24, [%rd13+-4];
	cvt.rn.f32.s32 	%f26, %r24;
	fma.rn.f32 	%f27, %f25, %f26, %f24;
	ld.global.f32 	%f28, [%rd9+1024];
	ld.const.u32 	%r25, [%rd13];
	cvt.rn.f32.s32 	%f29, %r25;
	fma.rn.f32 	%f30, %f28, %f29, %f27;
	ld.global.f32 	%f31, [%rd9+1028];
	ld.const.u32 	%r26, [%rd13+4];
	cvt.rn.f32.s32 	%f32, %r26;
	fma.rn.f32 	%f33, %f31, %f32, %f30;
	ld.global.f32 	%f34, [%rd9+1032];
	ld.const.u32 	%r27, [%rd13+8];
	cvt.rn.f32.s32 	%f35, %r27;
	fma.rn.f32 	%f36, %f34, %f35, %f33;
	ld.global.f32 	%f37, [%rd9+1036];
	ld.const.u32 	%r28, [%rd13+12];
	cvt.rn.f32.s32 	%f38, %r28;
	fma.rn.f32 	%f39, %f37, %f38, %f36;
	ld.global.f32 	%f40, [%rd9+1040];
	ld.const.u32 	%r29, [%rd13+16];
	cvt.rn.f32.s32 	%f41, %r29;
	fma.rn.f32 	%f42, %f40, %f41, %f39;
	ld.global.f32 	%f43, [%rd9+1044];
	ld.const.u32 	%r30, [%rd13+20];
	cvt.rn.f32.s32 	%f44, %r30;
	fma.rn.f32 	%f45, %f43, %f44, %f42;
	ld.global.f32 	%f46, [%rd9+1048];
	ld.const.u32 	%r31, [%rd13+24];
	cvt.rn.f32.s32 	%f47, %r31;
	fma.rn.f32 	%f48, %f46, %f47, %f45;
	ld.global.f32 	%f49, [%rd9+1052];
	ld.const.u32 	%r32, [%rd13+28];
	cvt.rn.f32.s32 	%f50, %r32;
	fma.rn.f32 	%f51, %f49, %f50, %f48;
	add.s32 	%r35, %r35, 2;
	add.s32 	%r34, %r34, 512;
	add.s64 	%rd13, %rd13, 64;
	setp.ne.s32 	%p4, %r35, 8;
	@%p4 bra 	$L__BB0_2;
	mad.lo.s32 	%r33, %r14, 249, %r1;
	cvta.to.global.u64 	%rd10, %rd5;
	mul.wide.s32 	%rd11, %r33, 4;
	add.s64 	%rd12, %rd10, %rd11;
	st.global.f32 	[%rd12], %f51;
$L__BB0_4:
	ret;

}


// ===== COMPILED SASS (sm_100) =====

	.target	sm_100

	.elftype	@"ET_EXEC"


//--------------------- .note.nv.tkinfo           --------------------------
	.section	.note.nv.tkinfo,"",@"SHT_NOTE"
	.sectionflags	@"SHF_NOTE_NV_TKINFO"
	.tkinfo
        /*0018*/ 	.word	0x00000002
        /*0030*/ 	.string	""
        /*0030*/ 	.string	"ptxas"
        /*0030*/ 	.string	"Cuda compilation tools, release 13.0, V13.0.88"
        /*0030*/ 	.string	"Build cuda_13.0.r13.0/compiler.36424714_0"
        /*0030*/ 	.string	"-arch sm_100 -m 64 "



//--------------------- .note.nv.cuinfo           --------------------------
	.section	.note.nv.cuinfo,"",@"SHT_NOTE"
	.sectionflags	@"SHF_NOTE_NV_CUINFO"
        /*0018*/ 	.short	0x0002
        /*001a*/ 	.short	0x0064
        /*001c*/ 	.short	0x0082
	.zero		2


//--------------------- .nv.info                  --------------------------
	.section	.nv.info,"",@"SHT_CUDA_INFO"
	.align	4


	//----- nvinfo : EIATTR_REGCOUNT
	.align		4
        /*0000*/ 	.byte	0x04, 0x2f
        /*0002*/ 	.short	(.L_2 - .L_1)
	.align		4
.L_1:
        /*0004*/ 	.word	index@(_Z20cross_correlation_2dPfS_)
        /*0008*/ 	.word	0x0000001f


	//----- nvinfo : EIATTR_FRAME_SIZE
	.align		4
.L_2:
        /*000c*/ 	.byte	0x04, 0x11
        /*000e*/ 	.short	(.L_4 - .L_3)
	.align		4
.L_3:
        /*0010*/ 	.word	index@(_Z20cross_correlation_2dPfS_)
        /*0014*/ 	.word	0x00000000


	//----- nvinfo : EIATTR_MIN_STACK_SIZE
	.align		4
.L_4:
        /*0018*/ 	.byte	0x04, 0x12
        /*001a*/ 	.short	(.L_6 - .L_5)
	.align		4
.L_5:
        /*001c*/ 	.word	index@(_Z20cross_correlation_2dPfS_)
        /*0020*/ 	.word	0x00000000
.L_6:


//--------------------- .nv.compat                --------------------------
	.section	.nv.compat,"",@"SHT_CUDA_COMPAT_INFO"
	.align	4
        /*0000*/ 	.byte	0x02, 0x09, 0x00, 0x00, 0x02, 0x02, 0x01, 0x00, 0x02, 0x05, 0x05, 0x00, 0x03, 0x07, 0x01, 0x01
        /*0010*/ 	.byte	0x02, 0x03, 0x00, 0x00, 0x02, 0x06, 0x01, 0x00, 0x04, 0x0b, 0x08, 0x00, 0x09, 0x00, 0x00, 0x00
        /*0020*/ 	.byte	0x00, 0x00, 0x00, 0x00


//--------------------- .nv.info._Z20cross_correlation_2dPfS_ --------------------------
	.section	.nv.info._Z20cross_correlation_2dPfS_,"",@"SHT_CUDA_INFO"
	.sectionflags	@""
	.align	4


	//----- nvinfo : EIATTR_CUDA_API_VERSION
	.align		4
        /*0000*/ 	.byte	0x04, 0x37
        /*0002*/ 	.short	(.L_8 - .L_7)
.L_7:
        /*0004*/ 	.word	0x00000082


	//----- nvinfo : EIATTR_KPARAM_INFO
	.align		4
.L_8:
        /*0008*/ 	.byte	0x04, 0x17
        /*000a*/ 	.short	(.L_10 - .L_9)
.L_9:
        /*000c*/ 	.word	0x00000000
        /*0010*/ 	.short	0x0001
        /*0012*/ 	.short	0x0008
        /*0014*/ 	.byte	0x00, 0xf5, 0x21, 0x00


	//----- nvinfo : EIATTR_KPARAM_INFO
	.align		4
.L_10:
        /*0018*/ 	.byte	0x04, 0x17
        /*001a*/ 	.short	(.L_12 - .L_11)
.L_11:
        /*001c*/ 	.word	0x00000000
        /*0020*/ 	.short	0x0000
        /*0022*/ 	.short	0x0000
        /*0024*/ 	.byte	0x00, 0xf5, 0x21, 0x00


	//----- nvinfo : EIATTR_SPARSE_MMA_MASK
	.align		4
.L_12:
        /*0028*/ 	.byte	0x03, 0x50
        /*002a*/ 	.short	0x0000


	//----- nvinfo : EIATTR_MAXREG_COUNT
	.align		4
        /*002c*/ 	.byte	0x03, 0x1b
        /*002e*/ 	.short	0x00ff


	//----- nvinfo : EIATTR_MERCURY_ISA_VERSION
	.align		4
        /*0030*/ 	.byte	0x03, 0x5f
        /*0032*/ 	.short	0x0101


	//----- nvinfo : EIATTR_VRC_CTA_INIT_COUNT
	.align		4
        /*0034*/ 	.byte	0x02, 0x4a
	.zero		1
	.zero		1


	//----- nvinfo : EIATTR_EXIT_INSTR_OFFSETS
	.align		4
        /*0038*/ 	.byte	0x04, 0x1c
        /*003a*/ 	.short	(.L_14 - .L_13)


	//   ....[0]....
.L_13:
        /*003c*/ 	.word	0x000000b0


	//   ....[1]....
        /*0040*/ 	.word	0x00000ea0


	//----- nvinfo : EIATTR_CBANK_PARAM_SIZE
	.align		4
.L_14:
        /*0044*/ 	.byte	0x03, 0x19
        /*0046*/ 	.short	0x0010


	//----- nvinfo : EIATTR_PARAM_CBANK
	.align		4
        /*0048*/ 	.byte	0x04, 0x0a
        /*004a*/ 	.short	(.L_16 - .L_15)
	.align		4
.L_15:
        /*004c*/ 	.word	index@(.nv.constant0._Z20cross_correlation_2dPfS_)
        /*0050*/ 	.short	0x0380
        /*0052*/ 	.short	0x0010


	//----- nvinfo : EIATTR_SW_WAR
	.align		4
.L_16:
        /*0054*/ 	.byte	0x04, 0x36
        /*0056*/ 	.short	(.L_18 - .L_17)
.L_17:
        /*0058*/ 	.word	0x00000008
.L_18:


//--------------------- .nv.callgraph             --------------------------
	.section	.nv.callgraph,"",@"SHT_CUDA_CALLGRAPH"
	.align	4
	.sectionentsize	8
	.align		4
        /*0000*/ 	.word	0x00000000
	.align		4
        /*0004*/ 	.word	0xffffffff
	.align		4
        /*0008*/ 	.word	0x00000000
	.align		4
        /*000c*/ 	.word	0xfffffffe
	.align		4
        /*0010*/ 	.word	0x00000000
	.align		4
        /*0014*/ 	.word	0xfffffffd
	.align		4
        /*0018*/ 	.word	0x00000000
	.align		4
        /*001c*/ 	.word	0xfffffffc


//--------------------- .nv.constant3             --------------------------
	.section	.nv.constant3,"a",@progbits
	.align	4
.nv.constant3:
	.type		kernel,@object
	.size		kernel,(.L_0 - kernel)
kernel:
	.zero		256
.L_0:


//--------------------- .text._Z20cross_correlation_2dPfS_ --------------------------
	.section	.text._Z20cross_correlation_2dPfS_,"ax",@progbits
	.align	128
        .global         _Z20cross_correlation_2dPfS_
        .type           _Z20cross_correlation_2dPfS_,@function
        .size           _Z20cross_correlation_2dPfS_,(.L_x_1 - _Z20cross_correlation_2dPfS_)
        .other          _Z20cross_correlation_2dPfS_,@"STO_CUDA_ENTRY STV_DEFAULT"
_Z20cross_correlation_2dPfS_:
.text._Z20cross_correlation_2dPfS_:
[----:B------:R-:W-:Y:S01]  /*0000*/  LDC R1, c[0x0][0x37c] ;  /* 0x0000df00ff017b82 */ /* 0x000fe20000000800 */
[----:B------:R-:W0:Y:S07]  /*0010*/  S2R R0, SR_TID.Y ;  /* 0x0000000000007919 */ /* 0x000e2e0000002200 */
[----:B------:R-:W1:Y:S01]  /*0020*/  LDC R8, c[0x0][0x360] ;  /* 0x0000d800ff087b82 */ /* 0x000e620000000800 */
[----:B------:R-:W1:Y:S07]  /*0030*/  S2R R3, SR_TID.X ;  /* 0x0000000000037919 */ /* 0x000e6e0000002100 */
[----:B------:R-:W0:Y:S08]  /*0040*/  S2UR UR5, SR_CTAID.Y ;  /* 0x00000000000579c3 */ /* 0x000e300000002600 */
[----:B------:R-:W0:Y:S08]  /*0050*/  LDC R9, c[0x0][0x364] ;  /* 0x0000d900ff097b82 */ /* 0x000e300000000800 */
[----:B------:R-:W1:Y:S01]  /*0060*/  S2UR UR4, SR_CTAID.X ;  /* 0x00000000000479c3 */ /* 0x000e620000002500 */
[----:B0-----:R-:W-:-:S05]  /*0070*/  IMAD R9, R9, UR5, R0 ;  /* 0x0000000509097c24 */ /* 0x001fca000f8e0200 */
[----:B------:R-:W-:Y:S01]  /*0080*/  ISETP.GT.U32.AND P0, PT, R9, 0xf8, PT ;  /* 0x000000f80900780c */ /* 0x000fe20003f04070 */
[----:B-1----:R-:W-:-:S05]  /*0090*/  IMAD R8, R8, UR4, R3 ;  /* 0x0000000408087c24 */ /* 0x002fca000f8e0203 */
[----:B------:R-:W-:-:S13]  /*00a0*/  ISETP.GT.OR P0, PT, R8, 0xf8, P0 ;  /* 0x000000f80800780c */ /* 0x000fda0000704670 */
[----:B------:R-:W-:Y:S05]  /*00b0*/  @P0 EXIT ;  /* 0x000000000000094d */ /* 0x000fea0003800000 */
[----:B------:R-:W0:Y:S01]  /*00c0*/  LDC.64 R2, c[0x0][0x380] ;  /* 0x0000e000ff027b82 */ /* 0x000e220000000a00 */
[----:B------:R-:W1:Y:S01]  /*00d0*/  LDCU.64 UR4, c[0x0][0x358] ;  /* 0x00006b00ff0477ac */ /* 0x000e620008000a00 */
[----:B------:R-:W-:Y:S01]  /*00e0*/  LEA R11, R9, R8, 0x8 ;  /* 0x00000008090b7211 */ /* 0x000fe200078e40ff */
[----:B------:R-:W2:Y:S01]  /*00f0*/  LDCU.128 UR8, c[0x3][URZ] ;  /* 0x00c00000ff0877ac */ /* 0x000ea20008000c00 */
[----:B------:R-:W3:Y:S03]  /*0100*/  LDCU.128 UR12, c[0x3][0x10] ;  /* 0x00c00200ff0c77ac */ /* 0x000ee60008000c00 */
[----:B0-----:R-:W-:-:S05]  /*0110*/  IMAD.WIDE R14, R11, 0x4, R2 ;  /* 0x000000040b0e7825 */ /* 0x001fca00078e0202 */
[----:B-1----:R-:W4:Y:S04]  /*0120*/  LDG.E R0, desc[UR4][R14.64] ;  /* 0x000000040e007981 */ /* 0x002f28000c1e1900 */
[----:B------:R-:W5:Y:S04]  /*0130*/  LDG.E R5, desc[UR4][R14.64+0x4] ;  /* 0x000004040e057981 */ /* 0x000f68000c1e1900 */
        /* <DEDUP_REMOVED lines=11> */
[----:B------:R-:W5:Y:S01]  /*01f0*/  LDG.E R10, desc[UR4][R14.64+0x414] ;  /* 0x000414040e0a7981 */ /* 0x000f62000c1e1900 */
[----:B------:R-:W-:-:S03]  /*0200*/  IADD3 R7, PT, PT, R11, 0x200, RZ ;  /* 0x000002000b077810 */ /* 0x000fc60007ffe0ff */
[----:B------:R-:W5:Y:S01]  /*0210*/  LDG.E R4, desc[UR4][R14.64+0x418] ;  /* 0x000418040e047981 */ /* 0x000f62000c1e1900 */
[----:B--2---:R-:W-:Y:S01]  /*0220*/  I2FP.F32.S32 R27, UR8 ;  /* 0x00000008001b7c45 */ /* 0x004fe20008201400 */
[----:B------:R-:W-:Y:S02]  /*0230*/  IMAD.WIDE R6, R7, 0x4, R2 ;  /* 0x0000000407067825 */ /* 0x000fe400078e0202 */
[----:B------:R0:W2:Y:S01]  /*0240*/  LDG.E R13, desc[UR4][R14.64+0x41c] ;  /* 0x00041c040e0d7981 */ /* 0x0000a2000c1e1900 */
[----:B------:R-:W-:Y:S02]  /*0250*/  I2FP.F32.S32 R28, UR9 ;  /* 0x00000009001c7c45 */ /* 0x000fe40008201400 */
[----:B0-----:R-:W-:Y:S02]  /*0260*/  I2FP.F32.S32 R14, UR11 ;  /* 0x0000000b000e7c45 */ /* 0x001fe40008201400 */
[----:B---3--:R-:W-:Y:S01]  /*0270*/  I2FP.F32.S32 R15, UR13 ;  /* 0x0000000d000f7c45 */ /* 0x008fe20008201400 */
[----:B----4-:R-:W-:-:S02]  /*0280*/  FFMA R20, R0, R27, RZ ;  /* 0x0000001b00147223 */ /* 0x010fc400000000ff */
[----:B------:R-:W3:Y:S01]  /*0290*/  LDG.E R0, desc[UR4][R6.64] ;  /* 0x0000000406007981 */ /* 0x000ee2000c1e1900 */
[----:B------:R-:W-:Y:S01]  /*02a0*/  I2FP.F32.S32 R27, UR10 ;  /* 0x0000000a001b7c45 */ /* 0x000fe20008201400 */
[----:B-----5:R-:W-:Y:S01]  /*02b0*/  FFMA R20, R5, R28, R20 ;  /* 0x0000001c05147223 */ /* 0x020fe20000000014 */
[----:B------:R-:W0:Y:S01]  /*02c0*/  LDCU.128 UR8, c[0x3][0x20] ;  /* 0x00c00400ff0877ac */ /* 0x000e220008000c00 */
[----:B------:R-:W4:Y:S02]  /*02d0*/  LDG.E R5, desc[UR4][R6.64+0x4] ;  /* 0x0000040406057981 */ /* 0x000f24000c1e1900 */
[----:B------:R-:W-:Y:S02]  /*02e0*/  FFMA R27, R17, R27, R20 ;  /* 0x0000001b111b7223 */ /* 0x000fe40000000014 */
[----:B------:R-:W5:Y:S02]  /*02f0*/  LDG.E R17, desc[UR4][R6.64+0x8] ;  /* 0x0000080406117981 */ /* 0x000f64000c1e1900 */
[----:B------:R-:W-:-:S02]  /*0300*/  FFMA R27, R16, R14, R27 ;  /* 0x0000000e101b7223 */ /* 0x000fc4000000001b */
[----:B------:R-:W5:Y:S04]  /*0310*/  LDG.E R16, desc[UR4][R6.64+0xc] ;  /* 0x00000c0406107981 */ /* 0x000f68000c1e1900 */
[----:B------:R-:W5:Y:S01]  /*0320*/  LDG.E R20, desc[UR4][R6.64+0x10] ;  /* 0x0000100406147981 */ /* 0x000f62000c1e1900 */
[----:B------:R-:W-:-:S05]  /*0330*/  I2FP.F32.S32 R14, UR12 ;  /* 0x0000000c000e7c45 */ /* 0x000fca0008201400 */
[----:B------:R-:W-:Y:S02]  /*0340*/  FFMA R14, R24, R14, R27 ;  /* 0x0000000e180e7223 */ /* 0x000fe4000000001b */
[----:B------:R-:W5:Y:S02]  /*0350*/  LDG.E R24, desc[UR4][R6.64+0x14] ;  /* 0x0000140406187981 */ /* 0x000f64000c1e1900 */
[----:B------:R-:W-:Y:S02]  /*0360*/  FFMA R15, R23, R15, R14 ;  /* 0x0000000f170f7223 */ /* 0x000fe4000000000e */
[----:B------:R-:W5:Y:S01]  /*0370*/  LDG.E R23, desc[UR4][R6.64+0x18] ;  /* 0x0000180406177981 */ /* 0x000f62000c1e1900 */
[----:B------:R-:W-:-:S05]  /*0380*/  I2FP.F32.S32 R14, UR14 ;  /* 0x0000000e000e7c45 */ /* 0x000fca0008201400 */
[----:B------:R-:W-:Y:S01]  /*0390*/  FFMA R14, R22, R14, R15 ;  /* 0x0000000e160e7223 */ /* 0x000fe2000000000f */
[----:B------:R-:W-:Y:S01]  /*03a0*/  I2FP.F32.S32 R15, UR15 ;  /* 0x0000000f000f7c45 */ /* 0x000fe20008201400 */
[----:B------:R-:W5:Y:S01]  /*03b0*/  LDG.E R22, desc[UR4][R6.64+0x1c] ;  /* 0x00001c0406167981 */ /* 0x000f62000c1e1900 */
[----:B------:R-:W1:Y:S03]  /*03c0*/  LDCU.128 UR12, c[0x3][0x30] ;  /* 0x00c00600ff0c77ac */ /* 0x000e660008000c00 */
[----:B------:R-:W-:Y:S02]  /*03d0*/  FFMA R15, R19, R15, R14 ;  /* 0x0000000f130f7223 */ /* 0x000fe4000000000e */
[----:B------:R-:W5:Y:S01]  /*03e0*/  LDG.E R19, desc[UR4][R6.64+0x400] ;  /* 0x0004000406137981 */ /* 0x000f62000c1e1900 */
[----:B0-----:R-:W-:-:S05]  /*03f0*/  I2FP.F32.S32 R14, UR8 ;  /* 0x00000008000e7c45 */ /* 0x001fca0008201400 */
[----:B------:R-:W-:Y:S02]  /*0400*/  FFMA R27, R26, R14, R15 ;  /* 0x0000000e1a1b7223 */ /* 0x000fe4000000000f */
[----:B------:R-:W5:Y:S01]  /*0410*/  LDG.E R15, desc[UR4][R6.64+0x404] ;  /* 0x00040404060f7981 */ /* 0x000f62000c1e1900 */
[----:B------:R-:W-:-:S05]  /*0420*/  I2FP.F32.S32 R14, UR9 ;  /* 0x00000009000e7c45 */ /* 0x000fca0008201400 */
[----:B------:R-:W-:Y:S01]  /*0430*/  FFMA R27, R12, R14, R27 ;  /* 0x0000000e0c1b7223 */ /* 0x000fe2000000001b */
[----:B------:R-:W-:Y:S02]  /*0440*/  I2FP.F32.S32 R12, UR10 ;  /* 0x0000000a000c7c45 */ /* 0x000fe40008201400 */
[----:B------:R-:W-:Y:S01]  /*0450*/  I2FP.F32.S32 R14, UR11 ;  /* 0x0000000b000e7c45 */ /* 0x000fe20008201400 */
[----:B------:R-:W0:Y:S02]  /*0460*/  LDCU.128 UR8, c[0x3][0x40] ;  /* 0x00c00800ff0877ac */ /* 0x000e240008000c00 */
[----:B------:R-:W-:Y:S02]  /*0470*/  FFMA R12, R18, R12, R27 ;  /* 0x0000000c120c7223 */ /* 0x000fe4000000001b */
[----:B------:R-:W5:Y:S02]  /*0480*/  LDG.E R18, desc[UR4][R6.64+0x40c] ;  /* 0x00040c0406127981 */ /* 0x000f64000c1e1900 */
[----:B------:R-:W-:Y:S01]  /*0490*/  FFMA R12, R21, R14, R12 ;  /* 0x0000000e150c7223 */ /* 0x000fe2000000000c */
[----:B-1----:R-:W-:-:S05]  /*04a0*/  I2FP.F32.S32 R14, UR12 ;  /* 0x0000000c000e7c45 */ /* 0x002fca0008201400 */
[----:B------:R-:W-:Y:S01]  /*04b0*/  FFMA R25, R25, R14, R12 ;  /* 0x0000000e19197223 */ /* 0x000fe2000000000c */
[----:B------:R-:W-:Y:S01]  /*04c0*/  I2FP.F32.S32 R12, UR13 ;  /* 0x0000000d000c7c45 */ /* 0x000fe20008201400 */
[----:B------:R-:W5:Y:S04]  /*04d0*/  LDG.E R14, desc[UR4][R6.64+0x408] ;  /* 0x00040804060e7981 */ /* 0x000f68000c1e1900 */
[----:B------:R-:W-:Y:S01]  /*04e0*/  FFMA R25, R10, R12, R25 ;  /* 0x0000000c0a197223 */ /* 0x000fe20000000019 */
[----:B------:R-:W-:Y:S01]  /*04f0*/  I2FP.F32.S32 R10, UR14 ;  /* 0x0000000e000a7c45 */ /* 0x000fe20008201400 */
[----:B------:R-:W5:Y:S01]  /*0500*/  LDG.E R12, desc[UR4][R6.64+0x410] ;  /* 0x00041004060c7981 */ /* 0x000f62000c1e1900 */
[----:B------:R-:W-:Y:S01]  /*0510*/  I2FP.F32.S32 R21, UR15 ;  /* 0x0000000f00157c45 */ /* 0x000fe20008201400 */
[----:B------:R-:W1:Y:S02]  /*0520*/  LDCU.128 UR12, c[0x3][0x50] ;  /* 0x00c00a00ff0c77ac */ /* 0x000e640008000c00 */
[----:B------:R-:W-:-:S02]  /*0530*/  FFMA R4, R4, R10, R25 ;  /* 0x0000000a04047223 */ /* 0x000fc40000000019 */
[----:B------:R-:W5:Y:S02]  /*0540*/  LDG.E R10, desc[UR4][R6.64+0x414] ;  /* 0x00041404060a7981 */ /* 0x000f64000c1e1900 */
[----:B--2---:R-:W-:Y:S01]  /*0550*/  FFMA R13, R13, R21, R4 ;  /* 0x000000150d0d7223 */ /* 0x004fe20000000004 */
[----:B0-----:R-:W-:Y:S02]  /*0560*/  I2FP.F32.S32 R4, UR8 ;  /* 0x0000000800047c45 */ /* 0x001fe40008201400 */
[----:B------:R-:W-:Y:S02]  /*0570*/  IADD3 R25, PT, PT, R11, 0x400, RZ ;  /* 0x000004000b197810 */ /* 0x000fe40007ffe0ff */
[----:B------:R-:W-:Y:S01]  /*0580*/  I2FP.F32.S32 R21, UR10 ;  /* 0x0000000a00157c45 */ /* 0x000fe20008201400 */
[----:B---3--:R-:W-:Y:S01]  /*0590*/  FFMA R4, R0, R4, R13 ;  /* 0x0000000400047223 */ /* 0x008fe2000000000d */
[----:B------:R-:W-:Y:S01]  /*05a0*/  I2FP.F32.S32 R13, UR9 ;  /* 0x00000009000d7c45 */ /* 0x000fe20008201400 */
[----:B------:R-:W2:Y:S04]  /*05b0*/  LDG.E R0, desc[UR4][R6.64+0x418] ;  /* 0x0004180406007981 */ /* 0x000ea8000c1e1900 */
[----:B----4-:R-:W-:Y:S01]  /*05c0*/  FFMA R26, R5, R13, R4 ;  /* 0x0000000d051a7223 */ /* 0x010fe20000000004 */
[----:B------:R-:W-:Y:S01]  /*05d0*/  IMAD.WIDE R4, R25, 0x4, R2 ;  /* 0x0000000419047825 */ /* 0x000fe200078e0202 */
[----:B------:R-:W3:Y:S01]  /*05e0*/  LDG.E R13, desc[UR4][R6.64+0x41c] ;  /* 0x00041c04060d7981 */ /* 0x000ee2000c1e1900 */
[----:B------:R-:W-:-:S02]  /*05f0*/  I2FP.F32.S32 R25, UR11 ;  /* 0x0000000b00197c45 */ /* 0x000fc40008201400 */
[----:B-----5:R-:W-:Y:S01]  /*0600*/  FFMA R21, R17, R21, R26 ;  /* 0x0000001511157223 */ /* 0x020fe2000000001a */
[----:B------:R-:W0:Y:S01]  /*0610*/  LDCU.128 UR8, c[0x3][0x60] ;  /* 0x00c00c00ff0877ac */ /* 0x000e220008000c00 */
[----:B------:R-:W4:Y:S01]  /*0620*/  LDG.E R17, desc[UR4][R4.64] ;  /* 0x0000000404117981 */ /* 0x000f22000c1e1900 */
[----:B-1----:R-:W-:Y:S01]  /*0630*/  I2FP.F32.S32 R26, UR12 ;  /* 0x0000000c001a7c45 */ /* 0x002fe20008201400 */
[----:B------:R-:W-:Y:S02]  /*0640*/  FFMA R21, R16, R25, R21 ;  /* 0x0000001910157223 */ /* 0x000fe40000000015 */
[----:B------:R-:W5:Y:S02]  /*0650*/  LDG.E R16, desc[UR4][R4.64+0x4] ;  /* 0x0000040404107981 */ /* 0x000f64000c1e1900 */
[----:B------:R-:W-:Y:S02]  /*0660*/  FFMA R25, R20, R26, R21 ;  /* 0x0000001a14197223 */ /* 0x000fe40000000015 */
[----:B------:R-:W5:Y:S01]  /*0670*/  LDG.E R21, desc[UR4][R4.64+0x8] ;  /* 0x0000080404157981 */ /* 0x000f62000c1e1900 */
[----:B------:R-:W-:-:S03]  /*0680*/  I2FP.F32.S32 R26, UR13 ;  /* 0x0000000d001a7c45 */ /* 0x000fc60008201400 */
[----:B------:R-:W5:Y:S02]  /*0690*/  LDG.E R20, desc[UR4][R4.64+0xc] ;  /* 0x00000c0404147981 */ /* 0x000f64000c1e1900 */
[----:B------:R-:W-:Y:S02]  /*06a0*/  FFMA R24, R24, R26, R25 ;  /* 0x0000001a18187223 */ /* 0x000fe40000000019 */
[----:B------:R-:W5:Y:S01]  /*06b0*/  LDG.E R7, desc[UR4][R4.64+0x10] ;  /* 0x0000100404077981 */ /* 0x000f62000c1e1900 */
[----:B------:R-:W-:-:S03]  /*06c0*/  I2FP.F32.S32 R25, UR14 ;  /* 0x0000000e00197c45 */ /* 0x000fc60008201400 */
[----:B------:R-:W5:Y:S02]  /*06d0*/  LDG.E R6, desc[UR4][R4.64+0x14] ;  /* 0x0000140404067981 */ /* 0x000f64000c1e1900 */
[----:B------:R-:W-:Y:S02]  /*06e0*/  FFMA R25, R23, R25, R24 ;  /* 0x0000001917197223 */ /* 0x000fe40000000018 */
[----:B------:R-:W5:Y:S01]  /*06f0*/  LDG.E R23, desc[UR4][R4.64+0x18] ;  /* 0x0000180404177981 */ /* 0x000f62000c1e1900 */
[----:B------:R-:W-:Y:S01]  /*0700*/  I2FP.F32.S32 R26, UR15 ;  /* 0x0000000f001a7c45 */ /* 0x000fe20008201400 */
[----:B------:R-:W1:Y:S02]  /*0710*/  LDCU.128 UR12, c[0x3][0x70] ;  /* 0x00c00e00ff0c77ac */ /* 0x000e640008000c00 */
[----:B------:R-:W5:Y:S02]  /*0720*/  LDG.E R24, desc[UR4][R4.64+0x1c] ;  /* 0x00001c0404187981 */ /* 0x000f64000c1e1900 */
[----:B------:R-:W-:Y:S01]  /*0730*/  FFMA R26, R22, R26, R25 ;  /* 0x0000001a161a7223 */ /* 0x000fe20000000019 */
[----:B0-----:R-:W-:Y:S01]  /*0740*/  I2FP.F32.S32 R25, UR8 ;  /* 0x0000000800197c45 */ /* 0x001fe20008201400 */
[----:B------:R-:W5:Y:S04]  /*0750*/  LDG.E R22, desc[UR4][R4.64+0x400] ;  /* 0x0004000404167981 */ /* 0x000f68000c1e1900 */
[----:B------:R-:W-:-:S02]  /*0760*/  FFMA R26, R19, R25, R26 ;  /* 0x00000019131a7223 */ /* 0x000fc4000000001a */
[----:B------:R-:W5:Y:S01]  /*0770*/  LDG.E R19, desc[UR4][R4.64+0x404] ;  /* 0x0004040404137981 */ /* 0x000f62000c1e1900 */
[----:B------:R-:W-:-:S05]  /*0780*/  I2FP.F32.S32 R25, UR9 ;  /* 0x0000000900197c45 */ /* 0x000fca0008201400 */
[----:B------:R-:W-:Y:S02]  /*0790*/  FFMA R25, R15, R25, R26 ;  /* 0x000000190f197223 */ /* 0x000fe4000000001a */
[----:B------:R-:W5:Y:S01]  /*07a0*/  LDG.E R15, desc[UR4][R4.64+0x408] ;  /* 0x00040804040f7981 */ /* 0x000f62000c1e1900 */
[----:B------:R-:W-:-:S05]  /*07b0*/  I2FP.F32.S32 R26, UR10 ;  /* 0x0000000a001a7c45 */ /* 0x000fca0008201400 */
[----:B------:R-:W-:Y:S01]  /*07c0*/  FFMA R25, R14, R26, R25 ;  /* 0x0000001a0e197223 */ /* 0x000fe20000000019 */
[----:B------:R-:W-:Y:S01]  /*07d0*/  I2FP.F32.S32 R14, UR11 ;  /* 0x0000000b000e7c45 */ /* 0x000fe20008201400 */
[----:B------:R-:W0:Y:S04]  /*07e0*/  LDCU.128 UR8, c[0x3][0x80] ;  /* 0x00c01000ff0877ac */ /* 0x000e280008000c00 */
[----:B------:R-:W-:Y:S01]  /*07f0*/  FFMA R25, R18, R14, R25 ;  /* 0x0000000e12197223 */ /* 0x000fe20000000019 */
[----:B-1----:R-:W-:Y:S01]  /*0800*/  I2FP.F32.S32 R18, UR12 ;  /* 0x0000000c00127c45 */ /* 0x002fe20008201400 */
[----:B------:R-:W5:Y:S04]  /*0810*/  LDG.E R14, desc[UR4][R4.64+0x40c] ;  /* 0x00040c04040e7981 */ /* 0x000f68000c1e1900 */
[----:B------:R-:W-:Y:S01]  /*0820*/  FFMA R25, R12, R18, R25 ;  /* 0x000000120c197223 */ /* 0x000fe20000000019 */
[----:B------:R-:W-:Y:S01]  /*0830*/  I2FP.F32.S32 R18, UR13 ;  /* 0x0000000d00127c45 */ /* 0x000fe20008201400 */
[----:B------:R-:W5:Y:S01]  /*0840*/  LDG.E R12, desc[UR4][R4.64+0x410] ;  /* 0x00041004040c7981 */ /* 0x000f62000c1e1900 */
[----:B------:R-:W-:-:S02]  /*0850*/  IADD3 R27, PT, PT, R11, 0x600, RZ ;  /* 0x000006000b1b7810 */ /* 0x000fc40007ffe0ff */
[----:B------:R-:W-:Y:S01]  /*0860*/  I2FP.F32.S32 R11, UR14 ;  /* 0x0000000e000b7c45 */ /* 0x000fe20008201400 */
[----:B------:R-:W-:Y:S02]  /*0870*/  FFMA R25, R10, R18, R25 ;  /* 0x000000120a197223 */ /* 0x000fe40000000019 */
[----:B------:R-:W5:Y:S01]  /*0880*/  LDG.E R10, desc[UR4][R4.64+0x414] ;  /* 0x00041404040a7981 */ /* 0x000f62000c1e1900 */
[----:B------:R-:W-:Y:S01]  /*0890*/  IMAD.WIDE R2, R27, 0x4, R2 ;  /* 0x000000041b027825 */ /* 0x000fe200078e0202 */
[----:B0-----:R-:W-:Y:S02]  /*08a0*/  I2FP.F32.S32 R26, UR8 ;  /* 0x00000008001a7c45 */ /* 0x001fe40008201400 */
[----:B------:R-:W-:Y:S01]  /*08b0*/  I2FP.F32.S32 R27, UR9 ;  /* 0x00000009001b7c45 */ /* 0x000fe20008201400 */
[----:B--2---:R-:W-:Y:S01]  /*08c0*/  FFMA R18, R0, R11, R25 ;  /* 0x0000000b00127223 */ /* 0x004fe20000000019 */
[----:B------:R-:W-:Y:S01]  /*08d0*/  I2FP.F32.S32 R25, UR15 ;  /* 0x0000000f00197c45 */ /* 0x000fe20008201400 */
[----:B------:R-:W2:Y:S01]  /*08e0*/  LDG.E R0, desc[UR4][R4.64+0x418] ;  /* 0x0004180404007981 */ /* 0x000ea2000c1e1900 */
[----:B------:R-:W0:Y:S03]  /*08f0*/  LDCU.128 UR12, c[0x3][0x90] ;  /* 0x00c01200ff0c77ac */ /* 0x000e260008000c00 */
[----:B------:R-:W2:Y:S01]  /*0900*/  LDG.E R11, desc[UR4][R4.64+0x41c] ;  /* 0x00041c04040b7981 */ /* 0x000ea2000c1e1900 */
[----:B---3--:R-:W-:-:S03]  /*0910*/  FFMA R18, R13, R25, R18 ;  /* 0x000000190d127223 */ /* 0x008fc60000000012 */
[----:B------:R-:W3:Y:S01]  /*0920*/  LDG.E R13, desc[UR4][R2.64] ;  /* 0x00000004020d7981 */ /* 0x000ee2000c1e1900 */
[----:B----4-:R-:W-:Y:S01]  /*0930*/  FFMA R25, R17, R26, R18 ;  /* 0x0000001a11197223 */ /* 0x010fe20000000012 */
[----:B------:R-:W-:Y:S02]  /*0940*/  I2FP.F32.S32 R26, UR10 ;  /* 0x0000000a001a7c45 */ /* 0x000fe40008201400 */
[----:B------:R-:W4:Y:S01]  /*0950*/  LDG.E R17, desc[UR4][R2.64+0x4] ;  /* 0x0000040402117981 */ /* 0x000f22000c1e1900 */
[----:B-----5:R-:W-:Y:S01]  /*0960*/  FFMA R18, R16, R27, R25 ;  /* 0x0000001b10127223 */ /* 0x020fe20000000019 */
[----:B------:R-:W-:Y:S01]  /*0970*/  I2FP.F32.S32 R25, UR11 ;  /* 0x0000000b00197c45 */ /* 0x000fe20008201400 */
[----:B------:R-:W1:Y:S01]  /*0980*/  LDCU.128 UR8, c[0x3][0xa0] ;  /* 0x00c01400ff0877ac */ /* 0x000e620008000c00 */
[----:B------:R-:W5:Y:S01]  /*0990*/  LDG.E R16, desc[UR4][R2.64+0x8] ;  /* 0x0000080402107981 */ /* 0x000f62000c1e1900 */
[----:B------:R-:W-:Y:S01]  /*09a0*/  FFMA R21, R21, R26, R18 ;  /* 0x0000001a15157223 */ /* 0x000fe20000000012 */
[----:B0-----:R-:W-:-:S02]  /*09b0*/  I2FP.F32.S32 R18, UR12 ;  /* 0x0000000c00127c45 */ /* 0x001fc40008201400 */
[----:B------:R-:W5:Y:S01]  /*09c0*/  LDG.E R4, desc[UR4][R2.64+0xc] ;  /* 0x00000c0402047981 */ /* 0x000f62000c1e1900 */
[----:B------:R-:W-:Y:S01]  /*09d0*/  FFMA R20, R20, R25, R21 ;  /* 0x0000001914147223 */ /* 0x000fe20000000015 */
[----:B------:R-:W-:Y:S02]  /*09e0*/  I2FP.F32.S32 R25, UR13 ;  /* 0x0000000d00197c45 */ /* 0x000fe40008201400 */
[----:B------:R-:W5:Y:S01]  /*09f0*/  LDG.E R5, desc[UR4][R2.64+0x10] ;  /* 0x0000100402057981 */ /* 0x000f62000c1e1900 */
[----:B------:R-:W-:Y:S01]  /*0a00*/  FFMA R21, R7, R18, R20 ;  /* 0x0000001207157223 */ /* 0x000fe20000000014 */
[----:B------:R-:W-:Y:S02]  /*0a10*/  I2FP.F32.S32 R20, UR14 ;  /* 0x0000000e00147c45 */ /* 0x000fe40008201400 */
[----:B------:R-:W5:Y:S01]  /*0a20*/  LDG.E R7, desc[UR4][R2.64+0x14] ;  /* 0x0000140402077981 */ /* 0x000f62000c1e1900 */
[----:B------:R-:W-:Y:S01]  /*0a30*/  FFMA R18, R6, R25, R21 ;  /* 0x0000001906127223 */ /* 0x000fe20000000015 */
[----:B------:R-:W-:Y:S01]  /*0a40*/  I2FP.F32.S32 R25, UR15 ;  /* 0x0000000f00197c45 */ /* 0x000fe20008201400 */
[----:B------:R-:W0:Y:S01]  /*0a50*/  LDCU.128 UR12, c[0x3][0xb0] ;  /* 0x00c01600ff0c77ac */ /* 0x000e220008000c00 */
[----:B------:R-:W5:Y:S01]  /*0a60*/  LDG.E R6, desc[UR4][R2.64+0x18] ;  /* 0x0000180402067981 */ /* 0x000f62000c1e1900 */
[----:B------:R-:W-:-:S03]  /*0a70*/  FFMA R23, R23, R20, R18 ;  /* 0x0000001417177223 */ /* 0x000fc60000000012 */
[----:B------:R-:W5:Y:S01]  /*0a80*/  LDG.E R21, desc[UR4][R2.64+0x1c] ;  /* 0x00001c0402157981 */ /* 0x000f62000c1e1900 */
[----:B------:R-:W-:Y:S01]  /*0a90*/  FFMA R25, R24, R25, R23 ;  /* 0x0000001918197223 */ /* 0x000fe20000000017 */
[----:B-1----:R-:W-:Y:S02]  /*0aa0*/  I2FP.F32.S32 R20, UR8 ;  /* 0x0000000800147c45 */ /* 0x002fe40008201400 */
[----:B------:R-:W5:Y:S01]  /*0ab0*/  LDG.E R23, desc[UR4][R2.64+0x400] ;  /* 0x0004000402177981 */ /* 0x000f62000c1e1900 */
[----:B------:R-:W-:-:S03]  /*0ac0*/  I2FP.F32.S32 R24, UR9 ;  /* 0x0000000900187c45 */ /* 0x000fc60008201400 */
[----:B------:R-:W5:Y:S01]  /*0ad0*/  LDG.E R18, desc[UR4][R2.64+0x404] ;  /* 0x0004040402127981 */ /* 0x000f62000c1e1900 */
[----:B------:R-:W-:-:S03]  /*0ae0*/  FFMA R22, R22, R20, R25 ;  /* 0x0000001416167223 */ /* 0x000fc60000000019 */
[----:B------:R-:W5:Y:S01]  /*0af0*/  LDG.E R20, desc[UR4][R2.64+0x408] ;  /* 0x0004080402147981 */ /* 0x000f62000c1e1900 */
[----:B------:R-:W-:Y:S01]  /*0b00*/  FFMA R24, R19, R24, R22 ;  /* 0x0000001813187223 */ /* 0x000fe20000000016 */
[----:B------:R-:W-:Y:S02]  /*0b10*/  I2FP.F32.S32 R25, UR10 ;  /* 0x0000000a00197c45 */ /* 0x000fe40008201400 */
[----:B------:R-:W5:Y:S04]  /*0b20*/  LDG.E R22, desc[UR4][R2.64+0x40c] ;  /* 0x00040c0402167981 */ /* 0x000f68000c1e1900 */
[----:B------:R-:W5:Y:S01]  /*0b30*/  LDG.E R19, desc[UR4][R2.64+0x410] ;  /* 0x0004100402137981 */ /* 0x000f62000c1e1900 */
[----:B------:R-:W-:-:S03]  /*0b40*/  FFMA R27, R15, R25, R24 ;  /* 0x000000190f1b7223 */ /* 0x000fc60000000018 */
[----:B------:R-:W5:Y:S04]  /*0b50*/  LDG.E R25, desc[UR4][R2.64+0x414] ;  /* 0x0004140402197981 */ /* 0x000f68000c1e1900 */
[----:B------:R-:W5:Y:S04]  /*0b60*/  LDG.E R24, desc[UR4][R2.64+0x418] ;  /* 0x0004180402187981 */ /* 0x000f68000c1e1900 */
[----:B------:R1:W5:Y:S01]  /*0b70*/  LDG.E R15, desc[UR4][R2.64+0x41c] ;  /* 0x00041c04020f7981 */ /* 0x000362000c1e1900 */
[----:B------:R-:W-:Y:S01]  /*0b80*/  I2FP.F32.S32 R26, UR11 ;  /* 0x0000000b001a7c45 */ /* 0x000fe20008201400 */
[----:B------:R-:W1:Y:S04]  /*0b90*/  LDCU.128 UR8, c[0x3][0xc0] ;  /* 0x00c01800ff0877ac */ /* 0x000e680008000c00 */
[----:B------:R-:W-:Y:S01]  /*0ba0*/  FFMA R27, R14, R26, R27 ;  /* 0x0000001a0e1b7223 */ /* 0x000fe2000000001b */
[----:B0-----:R-:W-:-:S05]  /*0bb0*/  I2FP.F32.S32 R14, UR12 ;  /* 0x0000000c000e7c45 */ /* 0x001fca0008201400 */
[----:B------:R-:W-:Y:S01]  /*0bc0*/  FFMA R27, R12, R14, R27 ;  /* 0x0000000e0c1b7223 */ /* 0x000fe2000000001b */
[----:B------:R-:W-:Y:S02]  /*0bd0*/  I2FP.F32.S32 R12, UR13 ;  /* 0x0000000d000c7c45 */ /* 0x000fe40008201400 */
[----:B------:R-:W-:-:S03]  /*0be0*/  I2FP.F32.S32 R14, UR14 ;  /* 0x0000000e000e7c45 */ /* 0x000fc60008201400 */
[----:B------:R-:W-:Y:S01]  /*0bf0*/  FFMA R27, R10, R12, R27 ;  /* 0x0000000c0a1b7223 */ /* 0x000fe2000000001b */
[----:B------:R-:W-:Y:S01]  /*0c00*/  I2FP.F32.S32 R10, UR15 ;  /* 0x0000000f000a7c45 */ /* 0x000fe20008201400 */
[----:B------:R-:W0:Y:S01]  /*0c10*/  LDCU.128 UR12, c[0x3][0xd0] ;  /* 0x00c01a00ff0c77ac */ /* 0x000e220008000c00 */
[----:B-1----:R-:W-:Y:S02]  /*0c20*/  I2FP.F32.S32 R2, UR9 ;  /* 0x0000000900027c45 */ /* 0x002fe40008201400 */
[----:B------:R-:W-:Y:S01]  /*0c30*/  I2FP.F32.S32 R3, UR10 ;  /* 0x0000000a00037c45 */ /* 0x000fe20008201400 */
[----:B------:R-:W-:Y:S02]  /*0c40*/  IMAD R9, R9, 0xf9, R8 ;  /* 0x000000f909097824 */ /* 0x000fe400078e0208 */
[----:B--2---:R-:W-:Y:S01]  /*0c50*/  FFMA R14, R0, R14, R27 ;  /* 0x0000000e000e7223 */ /* 0x004fe2000000001b */
[----:B------:R-:W-:-:S03]  /*0c60*/  I2FP.F32.S32 R0, UR8 ;  /* 0x0000000800007c45 */ /* 0x000fc60008201400 */
[----:B------:R-:W-:-:S04]  /*0c70*/  FFMA R10, R11, R10, R14 ;  /* 0x0000000a0b0a7223 */ /* 0x000fc8000000000e */
[----:B---3--:R-:W-:-:S04]  /*0c80*/  FFMA R0, R13, R0, R10 ;  /* 0x000000000d007223 */ /* 0x008fc8000000000a */
[----:B----4-:R-:W-:Y:S01]  /*0c90*/  FFMA R17, R17, R2, R0 ;  /* 0x0000000211117223 */ /* 0x010fe20000000000 */
[----:B------:R-:W-:Y:S01]  /*0ca0*/  I2FP.F32.S32 R0, UR11 ;  /* 0x0000000b00007c45 */ /* 0x000fe20008201400 */
[----:B------:R-:W1:Y:S02]  /*0cb0*/  LDCU.128 UR8, c[0x3][0xe0] ;  /* 0x00c01c00ff0877ac */ /* 0x000e640008000c00 */
[----:B-----5:R-:W-:Y:S01]  /*0cc0*/  FFMA R3, R16, R3, R17 ;  /* 0x0000000310037223 */ /* 0x020fe20000000011 */
[----:B0-----:R-:W-:-:S03]  /*0cd0*/  I2FP.F32.S32 R2, UR12 ;  /* 0x0000000c00027c45 */ /* 0x001fc60008201400 */
[----:B------:R-:W-:Y:S01]  /*0ce0*/  FFMA R0, R4, R0, R3 ;  /* 0x0000000004007223 */ /* 0x000fe20000000003 */
[----:B------:R-:W-:-:S03]  /*0cf0*/  I2FP.F32.S32 R3, UR13 ;  /* 0x0000000d00037c45 */ /* 0x000fc60008201400 */
[----:B------:R-:W-:Y:S01]  /*0d00*/  FFMA R0, R5, R2, R0 ;  /* 0x0000000205007223 */ /* 0x000fe20000000000 */
[----:B------:R-:W-:-:S03]  /*0d10*/  I2FP.F32.S32 R2, UR14 ;  /* 0x0000000e00027c45 */ /* 0x000fc60008201400 */
[----:B------:R-:W-:Y:S01]  /*0d20*/  FFMA R3, R7, R3, R0 ;  /* 0x0000000307037223 */ /* 0x000fe20000000000 */
[----:B------:R-:W-:Y:S01]  /*0d30*/  I2FP.F32.S32 R0, UR15 ;  /* 0x0000000f00007c45 */ /* 0x000fe20008201400 */
[----:B------:R-:W0:Y:S02]  /*0d40*/  LDCU.128 UR12, c[0x3][0xf0] ;  /* 0x00c01e00ff0c77ac */ /* 0x000e240008000c00 */
[----:B------:R-:W-:Y:S01]  /*0d50*/  FFMA R2, R6, R2, R3 ;  /* 0x0000000206027223 */ /* 0x000fe20000000003 */
[----:B-1----:R-:W-:-:S03]  /*0d60*/  I2FP.F32.S32 R3, UR8 ;  /* 0x0000000800037c45 */ /* 0x002fc60008201400 */
[----:B------:R-:W-:Y:S01]  /*0d70*/  FFMA R0, R21, R0, R2 ;  /* 0x0000000015007223 */ /* 0x000fe20000000002 */
[----:B------:R-:W-:-:S03]  /*0d80*/  I2FP.F32.S32 R4, UR9 ;  /* 0x0000000900047c45 */ /* 0x000fc60008201400 */
[----:B------:R-:W-:Y:S01]  /*0d90*/  FFMA R23, R23, R3, R0 ;  /* 0x0000000317177223 */ /* 0x000fe20000000000 */
[----:B------:R-:W-:Y:S01]  /*0da0*/  I2FP.F32.S32 R0, UR10 ;  /* 0x0000000a00007c45 */ /* 0x000fe20008201400 */
[----:B------:R-:W1:Y:S02]  /*0db0*/  LDC.64 R2, c[0x0][0x388] ;  /* 0x0000e200ff027b82 */ /* 0x000e640000000a00 */
[----:B------:R-:W-:Y:S01]  /*0dc0*/  FFMA R23, R18, R4, R23 ;  /* 0x0000000412177223 */ /* 0x000fe20000000017 */
[----:B------:R-:W-:-:S03]  /*0dd0*/  I2FP.F32.S32 R4, UR11 ;  /* 0x0000000b00047c45 */ /* 0x000fc60008201400 */
[----:B------:R-:W-:Y:S01]  /*0de0*/  FFMA R23, R20, R0, R23 ;  /* 0x0000000014177223 */ /* 0x000fe20000000017 */
[----:B0-----:R-:W-:-:S03]  /*0df0*/  I2FP.F32.S32 R0, UR12 ;  /* 0x0000000c00007c45 */ /* 0x001fc60008201400 */
[----:B------:R-:W-:Y:S01]  /*0e00*/  FFMA R4, R22, R4, R23 ;  /* 0x0000000416047223 */ /* 0x000fe20000000017 */
[----:B------:R-:W-:-:S03]  /*0e10*/  I2FP.F32.S32 R5, UR13 ;  /* 0x0000000d00057c45 */ /* 0x000fc60008201400 */
[----:B------:R-:W-:Y:S01]  /*0e20*/  FFMA R0, R19, R0, R4 ;  /* 0x0000000013007223 */ /* 0x000fe20000000004 */
[----:B------:R-:W-:-:S03]  /*0e30*/  I2FP.F32.S32 R4, UR14 ;  /* 0x0000000e00047c45 */ /* 0x000fc60008201400 */
[----:B------:R-:W-:Y:S01]  /*0e40*/  FFMA R5, R25, R5, R0 ;  /* 0x0000000519057223 */ /* 0x000fe20000000000 */
[----:B------:R-:W-:-:S03]  /*0e50*/  I2FP.F32.S32 R0, UR15 ;  /* 0x0000000f00007c45 */ /* 0x000fc60008201400 */
[----:B------:R-:W-:Y:S01]  /*0e60*/  FFMA R4, R24, R4, R5 ;  /* 0x0000000418047223 */ /* 0x000fe20000000005 */
[----:B-1----:R-:W-:-:S04]  /*0e70*/  IMAD.WIDE R2, R9, 0x4, R2 ;  /* 0x0000000409027825 */ /* 0x002fc800078e0202 */
[----:B------:R-:W-:-:S05]  /*0e80*/  FFMA R15, R15, R0, R4 ;  /* 0x000000000f0f7223 */ /* 0x000fca0000000004 */
[----:B------:R-:W-:Y:S01]  /*0e90*/  STG.E desc[UR4][R2.64], R15 ;  /* 0x0000000f02007986 */ /* 0x000fe2000c101904 */
[----:B------:R-:W-:Y:S05]  /*0ea0*/  EXIT ;  /* 0x000000000000794d */ /* 0x000fea0003800000 */
.L_x_0:
[----:B------:R-:W-:-:S00]  /*0eb0*/  BRA `(.L_x_0) ;  /* 0xfffffffc00fc7947 */ /* 0x000fc0000383ffff */
[----:B------:R-:W-:-:S00]  /*0ec0*/  NOP ;  /* 0x0000000000007918 */ /* 0x000fc00000000000 */
        /* <DEDUP_REMOVED lines=11> */
.L_x_1:


//--------------------- .nv.shared.reserved.0     --------------------------
	.section	.nv.shared.reserved.0,"aw",@nobits
	.weak		__nv_reservedSMEM_offset_0_alias
	.size		__nv_reservedSMEM_offset_0_alias, 0, 64
	.other		__nv_reservedSMEM_offset_0_alias,@"STO_CUDA_RESERVED_SHARED STV_DEFAULT"
__nv_reservedSMEM_offset_0_alias:
	.zero		0
	.zero		64


//--------------------- .nv.constant0._Z20cross_correlation_2dPfS_ --------------------------
	.section	.nv.constant0._Z20cross_correlation_2dPfS_,"a",@progbits
	.sectionflags	@""
	.align	4
.nv.constant0._Z20cross_correlation_2dPfS_:
	.zero		912


//--------------------- SYMBOLS --------------------------

	.type		.nv.reservedSmem.offset0,@object
	.size		.nv.reservedSmem.offset0,0x4
